	.headerflags	@"EF_CUDA_TEXMODE_UNIFIED EF_CUDA_64BIT_ADDRESS EF_CUDA_ACCELERATORS EF_CUDA_SM90 EF_CUDA_VIRTUAL_SM(EF_CUDA_SM90)"
	.elftype	@"ET_EXEC"


//--------------------- .nv.info                  --------------------------
	.section	.nv.info,"",@"SHT_CUDA_INFO"
	.align	4


	//----- nvinfo : EIATTR_REGCOUNT
	.align		4
        /*0000*/ 	.byte	0x04, 0x2f
        /*0002*/ 	.short	(.L_1 - .L_0)
	.align		4
.L_0:
        /*0004*/ 	.word	index@(triton_poi_fused_convolution_sigmoid_1)
        /*0008*/ 	.word	0x0000000a


	//----- nvinfo : EIATTR_MIN_STACK_SIZE
	.align		4
.L_1:
        /*000c*/ 	.byte	0x04, 0x12
        /*000e*/ 	.short	(.L_3 - .L_2)
	.align		4
.L_2:
        /*0010*/ 	.word	index@(triton_poi_fused_convolution_sigmoid_1)
        /*0014*/ 	.word	0x00000000


	//----- nvinfo : EIATTR_FRAME_SIZE
	.align		4
.L_3:
        /*0018*/ 	.byte	0x04, 0x11
        /*001a*/ 	.short	(.L_5 - .L_4)
	.align		4
.L_4:
        /*001c*/ 	.word	index@(triton_poi_fused_convolution_sigmoid_1)
        /*0020*/ 	.word	0x00000000


	//----- nvinfo : EIATTR_MIN_STACK_SIZE
	.align		4
.L_5:
        /*0024*/ 	.byte	0x04, 0x12
        /*0026*/ 	.short	(.L_7 - .L_6)
	.align		4
.L_6:
        /*0028*/ 	.word	index@(triton_poi_fused_convolution_sigmoid_1)
        /*002c*/ 	.word	0x00000000
.L_7:


//--------------------- .nv.info.triton_poi_fused_convolution_sigmoid_1 --------------------------
	.section	.nv.info.triton_poi_fused_convolution_sigmoid_1,"",@"SHT_CUDA_INFO"
	.sectionflags	@""
	.align	4


	//----- nvinfo : EIATTR_CUDA_API_VERSION
	.align		4
        /*0000*/ 	.byte	0x04, 0x37
        /*0002*/ 	.short	(.L_9 - .L_8)
.L_8:
        /*0004*/ 	.word	0x0000007c


	//----- nvinfo : EIATTR_KPARAM_INFO
	.align		4
.L_9:
        /*0008*/ 	.byte	0x04, 0x17
        /*000a*/ 	.short	(.L_11 - .L_10)
.L_10:
        /*000c*/ 	.word	0x00000000
        /*0010*/ 	.short	0x0002
        /*0012*/ 	.short	0x0010
        /*0014*/ 	.byte	0x00, 0xf0, 0x11, 0x00


	//----- nvinfo : EIATTR_KPARAM_INFO
	.align		4
.L_11:
        /*0018*/ 	.byte	0x04, 0x17
        /*001a*/ 	.short	(.L_13 - .L_12)
.L_12:
        /*001c*/ 	.word	0x00000000
        /*0020*/ 	.short	0x0001
        /*0022*/ 	.short	0x0008
        /*0024*/ 	.byte	0x00, 0xf4, 0x21, 0x00


	//----- nvinfo : EIATTR_KPARAM_INFO
	.align		4
.L_13:
        /*0028*/ 	.byte	0x04, 0x17
        /*002a*/ 	.short	(.L_15 - .L_14)
.L_14:
        /*002c*/ 	.word	0x00000000
        /*0030*/ 	.short	0x0000
        /*0032*/ 	.short	0x0000
        /*0034*/ 	.byte	0x00, 0xf4, 0x21, 0x00


	//----- nvinfo : EIATTR_SPARSE_MMA_MASK
	.align		4
.L_15:
        /*0038*/ 	.byte	0x03, 0x50
        /*003a*/ 	.short	0x0000


	//----- nvinfo : EIATTR_MAXREG_COUNT
	.align		4
        /*003c*/ 	.byte	0x03, 0x1b
        /*003e*/ 	.short	0x00ff


	//----- nvinfo : EIATTR_EXIT_INSTR_OFFSETS
	.align		4
        /*0040*/ 	.byte	0x04, 0x1c
        /*0042*/ 	.short	(.L_17 - .L_16)


	//   ....[0]....
.L_16:
        /*0044*/ 	.word	0x00000290


	//   ....[1]....
        /*0048*/ 	.word	0x000002b0


	//----- nvinfo : EIATTR_REQNTID
	.align		4
.L_17:
        /*004c*/ 	.byte	0x04, 0x10
        /*004e*/ 	.short	(.L_19 - .L_18)
.L_18:
        /*0050*/ 	.word	0x00000020
        /*0054*/ 	.word	0x00000001
        /*0058*/ 	.word	0x00000001


	//----- nvinfo : EIATTR_CBANK_PARAM_SIZE
	.align		4
.L_19:
        /*005c*/ 	.byte	0x03, 0x19
        /*005e*/ 	.short	0x0014


	//----- nvinfo : EIATTR_PARAM_CBANK
	.align		4
        /*0060*/ 	.byte	0x04, 0x0a
        /*0062*/ 	.short	(.L_21 - .L_20)
	.align		4
.L_20:
        /*0064*/ 	.word	index@(.nv.constant0.triton_poi_fused_convolution_sigmoid_1)
        /*0068*/ 	.short	0x0210
        /*006a*/ 	.short	0x0014


	//----- nvinfo : EIATTR_SW_WAR
	.align		4
.L_21:
        /*006c*/ 	.byte	0x04, 0x36
        /*006e*/ 	.short	(.L_23 - .L_22)
.L_22:
        /*0070*/ 	.word	0x00000008
.L_23:


//--------------------- .nv.callgraph             --------------------------
	.section	.nv.callgraph,"",@"SHT_CUDA_CALLGRAPH"
	.align	4
	.sectionentsize	8
	.align		4
        /*0000*/ 	.word	0x00000000
	.align		4
        /*0004*/ 	.word	0xffffffff
	.align		4
        /*0008*/ 	.word	0x00000000
	.align		4
        /*000c*/ 	.word	0xfffffffe
	.align		4
        /*0010*/ 	.word	0x00000000
	.align		4
        /*0014*/ 	.word	0xfffffffd
	.align		4
        /*0018*/ 	.word	0x00000000
	.align		4
        /*001c*/ 	.word	0xfffffffc


//--------------------- .text.triton_poi_fused_convolution_sigmoid_1 --------------------------
	.section	.text.triton_poi_fused_convolution_sigmoid_1,"ax",@progbits
	.align	128
        .global         triton_poi_fused_convolution_sigmoid_1
        .type           triton_poi_fused_convolution_sigmoid_1,@function
        .size           triton_poi_fused_convolution_sigmoid_1,(.L_x_1 - triton_poi_fused_convolution_sigmoid_1)
        .other          triton_poi_fused_convolution_sigmoid_1,@"STO_CUDA_ENTRY STV_DEFAULT"
triton_poi_fused_convolution_sigmoid_1:
.text.triton_poi_fused_convolution_sigmoid_1:
[----:B------:R-:W0:Y:S02]  /*0000*/  LDC R1, c[0x0][0x28] ;  /* 0x00000a00ff017b82 */ /* 0x000e240000000800 */
[----:B------:R-:W1:Y:S01]  /*0010*/  S2R R0, SR_TID.X ;  /* 0x0000000000007919 */ /* 0x000e620000002100 */
[----:B------:R-:W2:Y:S01]  /*0020*/  LDC.64 R2, c[0x0][0x210] ;  /* 0x00008400ff027b82 */ /* 0x000ea20000000a00 */
[----:B------:R-:W-:Y:S01]  /*0030*/  ULDC.64 UR4, c[0x0][0x208] ;  /* 0x0000820000047ab9 */ /* 0x000fe20000000a00 */
[----:B------:R-:W3:Y:S06]  /*0040*/  S2R R7, SR_CTAID.X ;  /* 0x0000000000077919 */ /* 0x000eec0000002500 */
[----:B------:R-:W4:Y:S01]  /*0050*/  LDC.64 R4, c[0x0][0x218] ;  /* 0x00008600ff047b82 */ /* 0x000f220000000a00 */
[----:B-1----:R-:W-:Y:S01]  /*0060*/  SHF.L.U32 R0, R0, 0x1, RZ ;  /* 0x0000000100007819 */ /* 0x002fe200000006ff */
[----:B----4-:R-:W4:Y:S03]  /*0070*/  LDG.E R4, desc[UR4][R4.64] ;  /* 0x0000000404047981 */ /* 0x010f26000c1e1900 */
[----:B------:R-:W-:-:S04]  /*0080*/  LOP3.LUT R0, R0, 0x3e, RZ, 0xc0, !PT ;  /* 0x0000003e00007812 */ /* 0x000fc800078ec0ff */
[----:B---3--:R-:W-:-:S04]  /*0090*/  LEA R7, R7, R0, 0x6 ;  /* 0x0000000007077211 */ /* 0x008fc800078e30ff */
[C---:B------:R-:W-:Y:S01]  /*00a0*/  ISETP.GE.AND P0, PT, R7.reuse, 0x40, PT ;  /* 0x000000400700780c */ /* 0x040fe20003f06270 */
[----:B--2---:R-:W-:Y:S01]  /*00b0*/  IMAD.WIDE R2, R7, 0x4, R2 ;  /* 0x0000000407027825 */ /* 0x004fe200078e0202 */
[----:B------:R-:W-:-:S11]  /*00c0*/  CS2R R6, SRZ ;  /* 0x0000000000067805 */ /* 0x000fd6000001ff00 */
[----:B------:R-:W4:Y:S02]  /*00d0*/  @!P0 LDG.E.64 R6, desc[UR4][R2.64] ;  /* 0x0000000402068981 */ /* 0x000f24000c1e1b00 */
[C---:B----4-:R-:W-:Y:S01]  /*00e0*/  FADD R6, R4.reuse, R6 ;  /* 0x0000000604067221 */ /* 0x050fe20000000000 */
[----:B------:R-:W-:-:S03]  /*00f0*/  FADD R7, R4, R7 ;  /* 0x0000000704077221 */ /* 0x000fc60000000000 */
[----:B------:R-:W-:Y:S01]  /*0100*/  FADD R6, RZ, -R6 ;  /* 0x80000006ff067221 */ /* 0x000fe20000000000 */
[----:B------:R-:W-:-:S03]  /*0110*/  FADD R7, RZ, -R7 ;  /* 0x80000007ff077221 */ /* 0x000fc60000000000 */
[----:B------:R-:W-:Y:S01]  /*0120*/  FMUL R6, R6, 1.4426950216293334961 ;  /* 0x3fb8aa3b06067820 */ /* 0x000fe20000400000 */
[----:B------:R-:W-:-:S04]  /*0130*/  FMUL R7, R7, 1.4426950216293334961 ;  /* 0x3fb8aa3b07077820 */ /* 0x000fc80000400000 */
[----:B------:R-:W-:Y:S02]  /*0140*/  FSETP.GEU.AND P1, PT, R6, -126, PT ;  /* 0xc2fc00000600780b */ /* 0x000fe40003f2e000 */
[----:B------:R-:W-:-:S11]  /*0150*/  FSETP.GEU.AND P2, PT, R7, -126, PT ;  /* 0xc2fc00000700780b */ /* 0x000fd60003f4e000 */
[----:B------:R-:W-:Y:S02]  /*0160*/  @!P1 FMUL R6, R6, 0.5 ;  /* 0x3f00000006069820 */ /* 0x000fe40000400000 */
[----:B------:R-:W-:Y:S02]  /*0170*/  @!P2 FMUL R7, R7, 0.5 ;  /* 0x3f0000000707a820 */ /* 0x000fe40000400000 */
[----:B------:R-:W1:Y:S08]  /*0180*/  MUFU.EX2 R0, R6 ;  /* 0x0000000600007308 */ /* 0x000e700000000800 */
[----:B------:R-:W2:Y:S01]  /*0190*/  MUFU.EX2 R4, R7 ;  /* 0x0000000700047308 */ /* 0x000ea20000000800 */
[----:B-1----:R-:W-:-:S04]  /*01a0*/  @!P1 FMUL R0, R0, R0 ;  /* 0x0000000000009220 */ /* 0x002fc80000400000 */
[----:B------:R-:W-:Y:S01]  /*01b0*/  FADD R0, R0, 1 ;  /* 0x3f80000000007421 */ /* 0x000fe20000000000 */
[----:B--2---:R-:W-:-:S04]  /*01c0*/  @!P2 FMUL R4, R4, R4 ;  /* 0x000000040404a220 */ /* 0x004fc80000400000 */
[----:B------:R-:W-:Y:S01]  /*01d0*/  FADD R4, R4, 1 ;  /* 0x3f80000004047421 */ /* 0x000fe20000000000 */
[----:B------:R-:W-:-:S04]  /*01e0*/  FSETP.GT.AND P1, PT, R0, 8.50705917302346158658e+37, PT ;  /* 0x7e8000000000780b */ /* 0x000fc80003f24000 */
[----:B------:R-:W-:Y:S01]  /*01f0*/  FSETP.GT.AND P2, PT, R4, 8.50705917302346158658e+37, PT ;  /* 0x7e8000000400780b */ /* 0x000fe20003f44000 */
[----:B------:R-:W-:-:S08]  /*0200*/  HFMA2.MMA R7, -RZ, RZ, 1.625, 0 ;  /* 0x3e800000ff077435 */ /* 0x000fd000000001ff */
[----:B------:R-:W-:-:S04]  /*0210*/  @P1 FMUL R0, R0, 0.25 ;  /* 0x3e80000000001820 */ /* 0x000fc80000400000 */
[----:B------:R-:W-:Y:S02]  /*0220*/  @P2 FMUL R4, R4, 0.25 ;  /* 0x3e80000004042820 */ /* 0x000fe40000400000 */
[----:B------:R-:W1:Y:S08]  /*0230*/  MUFU.RCP R0, R0 ;  /* 0x0000000000007308 */ /* 0x000e700000001000 */
[----:B------:R-:W2:Y:S01]  /*0240*/  MUFU.RCP R4, R4 ;  /* 0x0000000400047308 */ /* 0x000ea20000001000 */
[----:B------:R-:W-:-:S02]  /*0250*/  FSEL R5, R7, 1, P1 ;  /* 0x3f80000007057808 */ /* 0x000fc40000800000 */
[----:B------:R-:W-:-:S03]  /*0260*/  FSEL R7, R7, 1, P2 ;  /* 0x3f80000007077808 */ /* 0x000fc60001000000 */
[----:B-1----:R-:W-:Y:S02]  /*0270*/  FMUL R6, R0, R5 ;  /* 0x0000000500067220 */ /* 0x002fe40000400000 */
[----:B--2---:R-:W-:Y:S01]  /*0280*/  FMUL R7, R4, R7 ;  /* 0x0000000704077220 */ /* 0x004fe20000400000 */
[----:B------:R-:W-:Y:S06]  /*0290*/  @P0 EXIT ;  /* 0x000000000000094d */ /* 0x000fec0003800000 */
[----:B------:R-:W-:Y:S01]  /*02a0*/  STG.E.64 desc[UR4][R2.64], R6 ;  /* 0x0000000602007986 */ /* 0x000fe2000c101b04 */
[----:B------:R-:W-:Y:S05]  /*02b0*/  EXIT ;  /* 0x000000000000794d */ /* 0x000fea0003800000 */
.L_x_0:
[----:B------:R-:W-:-:S00]  /*02c0*/  BRA `(.L_x_0) ;  /* 0xfffffffc00fc7947 */ /* 0x000fc0000383ffff */
[----:B------:R-:W-:-:S00]  /*02d0*/  NOP ;  /* 0x0000000000007918 */ /* 0x000fc00000000000 */
        /* <DEDUP_REMOVED lines=10> */
.L_x_1:


//--------------------- .nv.constant0.triton_poi_fused_convolution_sigmoid_1 --------------------------
	.section	.nv.constant0.triton_poi_fused_convolution_sigmoid_1,"a",@progbits
	.sectionflags	@""
	.align	4
.nv.constant0.triton_poi_fused_convolution_sigmoid_1:
	.zero		548
